	.headerflags	@"EF_CUDA_TEXMODE_UNIFIED EF_CUDA_64BIT_ADDRESS EF_CUDA_ACCELERATORS EF_CUDA_SM90 EF_CUDA_VIRTUAL_SM(EF_CUDA_SM90)"
	.elftype	@"ET_EXEC"


//--------------------- .nv.info                  --------------------------
	.section	.nv.info,"",@"SHT_CUDA_INFO"
	.align	4


	//----- nvinfo : EIATTR_REGCOUNT
	.align		4
        /*0000*/ 	.byte	0x04, 0x2f
        /*0002*/ 	.short	(.L_1 - .L_0)
	.align		4
.L_0:
        /*0004*/ 	.word	index@(triton_per_fused_mul_sub_sum_3)
        /*0008*/ 	.word	0x00000011


	//----- nvinfo : EIATTR_MIN_STACK_SIZE
	.align		4
.L_1:
        /*000c*/ 	.byte	0x04, 0x12
        /*000e*/ 	.short	(.L_3 - .L_2)
	.align		4
.L_2:
        /*0010*/ 	.word	index@(triton_per_fused_mul_sub_sum_3)
        /*0014*/ 	.word	0x00000000


	//----- nvinfo : EIATTR_FRAME_SIZE
	.align		4
.L_3:
        /*0018*/ 	.byte	0x04, 0x11
        /*001a*/ 	.short	(.L_5 - .L_4)
	.align		4
.L_4:
        /*001c*/ 	.word	index@(triton_per_fused_mul_sub_sum_3)
        /*0020*/ 	.word	0x00000000


	//----- nvinfo : EIATTR_MIN_STACK_SIZE
	.align		4
.L_5:
        /*0024*/ 	.byte	0x04, 0x12
        /*0026*/ 	.short	(.L_7 - .L_6)
	.align		4
.L_6:
        /*0028*/ 	.word	index@(triton_per_fused_mul_sub_sum_3)
        /*002c*/ 	.word	0x00000000
.L_7:


//--------------------- .nv.info.triton_per_fused_mul_sub_sum_3 --------------------------
	.section	.nv.info.triton_per_fused_mul_sub_sum_3,"",@"SHT_CUDA_INFO"
	.sectionflags	@""
	.align	4


	//----- nvinfo : EIATTR_CUDA_API_VERSION
	.align		4
        /*0000*/ 	.byte	0x04, 0x37
        /*0002*/ 	.short	(.L_9 - .L_8)
.L_8:
        /*0004*/ 	.word	0x0000007c


	//----- nvinfo : EIATTR_KPARAM_INFO
	.align		4
.L_9:
        /*0008*/ 	.byte	0x04, 0x17
        /*000a*/ 	.short	(.L_11 - .L_10)
.L_10:
        /*000c*/ 	.word	0x00000000
        /*0010*/ 	.short	0x0005
        /*0012*/ 	.short	0x0024
        /*0014*/ 	.byte	0x00, 0xf0, 0x11, 0x00


	//----- nvinfo : EIATTR_KPARAM_INFO
	.align		4
.L_11:
        /*0018*/ 	.byte	0x04, 0x17
        /*001a*/ 	.short	(.L_13 - .L_12)
.L_12:
        /*001c*/ 	.word	0x00000000
        /*0020*/ 	.short	0x0004
        /*0022*/ 	.short	0x0020
        /*0024*/ 	.byte	0x00, 0xf0, 0x11, 0x00


	//----- nvinfo : EIATTR_KPARAM_INFO
	.align		4
.L_13:
        /*0028*/ 	.byte	0x04, 0x17
        /*002a*/ 	.short	(.L_15 - .L_14)
.L_14:
        /*002c*/ 	.word	0x00000000
        /*0030*/ 	.short	0x0003
        /*0032*/ 	.short	0x0018
        /*0034*/ 	.byte	0x00, 0xf4, 0x21, 0x00


	//----- nvinfo : EIATTR_KPARAM_INFO
	.align		4
.L_15:
        /*0038*/ 	.byte	0x04, 0x17
        /*003a*/ 	.short	(.L_17 - .L_16)
.L_16:
        /*003c*/ 	.word	0x00000000
        /*0040*/ 	.short	0x0002
        /*0042*/ 	.short	0x0010
        /*0044*/ 	.byte	0x00, 0xf4, 0x21, 0x00


	//----- nvinfo : EIATTR_KPARAM_INFO
	.align		4
.L_17:
        /*0048*/ 	.byte	0x04, 0x17
        /*004a*/ 	.short	(.L_19 - .L_18)
.L_18:
        /*004c*/ 	.word	0x00000000
        /*0050*/ 	.short	0x0001
        /*0052*/ 	.short	0x0008
        /*0054*/ 	.byte	0x00, 0xf4, 0x21, 0x00


	//----- nvinfo : EIATTR_KPARAM_INFO
	.align		4
.L_19:
        /*0058*/ 	.byte	0x04, 0x17
        /*005a*/ 	.short	(.L_21 - .L_20)
.L_20:
        /*005c*/ 	.word	0x00000000
        /*0060*/ 	.short	0x0000
        /*0062*/ 	.short	0x0000
        /*0064*/ 	.byte	0x00, 0xf4, 0x21, 0x00


	//----- nvinfo : EIATTR_SPARSE_MMA_MASK
	.align		4
.L_21:
        /*0068*/ 	.byte	0x03, 0x50
        /*006a*/ 	.short	0x0000


	//----- nvinfo : EIATTR_MAXREG_COUNT
	.align		4
        /*006c*/ 	.byte	0x03, 0x1b
        /*006e*/ 	.short	0x00ff


	//----- nvinfo : EIATTR_COOP_GROUP_MASK_REGIDS
	.align		4
        /*0070*/ 	.byte	0x04, 0x29
        /*0072*/ 	.short	(.L_23 - .L_22)


	//   ....[0]....
.L_22:
        /*0074*/ 	.word	0xffffffff


	//   ....[1]....
        /*0078*/ 	.word	0xffffffff


	//   ....[2]....
        /*007c*/ 	.word	0xffffffff


	//   ....[3]....
        /*0080*/ 	.word	0xffffffff


	//----- nvinfo : EIATTR_COOP_GROUP_INSTR_OFFSETS
	.align		4
.L_23:
        /*0084*/ 	.byte	0x04, 0x28
        /*0086*/ 	.short	(.L_25 - .L_24)


	//   ....[0]....
.L_24:
        /*0088*/ 	.word	0x00000280


	//   ....[1]....
        /*008c*/ 	.word	0x000002b0


	//   ....[2]....
        /*0090*/ 	.word	0x000002d0


	//   ....[3]....
        /*0094*/ 	.word	0x00000300


	//----- nvinfo : EIATTR_EXIT_INSTR_OFFSETS
	.align		4
.L_25:
        /*0098*/ 	.byte	0x04, 0x1c
        /*009a*/ 	.short	(.L_27 - .L_26)


	//   ....[0]....
.L_26:
        /*009c*/ 	.word	0x00000330


	//   ....[1]....
        /*00a0*/ 	.word	0x00000350


	//----- nvinfo : EIATTR_REQNTID
	.align		4
.L_27:
        /*00a4*/ 	.byte	0x04, 0x10
        /*00a6*/ 	.short	(.L_29 - .L_28)
.L_28:
        /*00a8*/ 	.word	0x00000040
        /*00ac*/ 	.word	0x00000001
        /*00b0*/ 	.word	0x00000001


	//----- nvinfo : EIATTR_CBANK_PARAM_SIZE
	.align		4
.L_29:
        /*00b4*/ 	.byte	0x03, 0x19
        /*00b6*/ 	.short	0x0028


	//----- nvinfo : EIATTR_PARAM_CBANK
	.align		4
        /*00b8*/ 	.byte	0x04, 0x0a
        /*00ba*/ 	.short	(.L_31 - .L_30)
	.align		4
.L_30:
        /*00bc*/ 	.word	index@(.nv.constant0.triton_per_fused_mul_sub_sum_3)
        /*00c0*/ 	.short	0x0210
        /*00c2*/ 	.short	0x0028


	//----- nvinfo : EIATTR_SW_WAR
	.align		4
.L_31:
        /*00c4*/ 	.byte	0x04, 0x36
        /*00c6*/ 	.short	(.L_33 - .L_32)
.L_32:
        /*00c8*/ 	.word	0x00000008
.L_33:


//--------------------- .nv.callgraph             --------------------------
	.section	.nv.callgraph,"",@"SHT_CUDA_CALLGRAPH"
	.align	4
	.sectionentsize	8
	.align		4
        /*0000*/ 	.word	0x00000000
	.align		4
        /*0004*/ 	.word	0xffffffff
	.align		4
        /*0008*/ 	.word	0x00000000
	.align		4
        /*000c*/ 	.word	0xfffffffe
	.align		4
        /*0010*/ 	.word	0x00000000
	.align		4
        /*0014*/ 	.word	0xfffffffd
	.align		4
        /*0018*/ 	.word	0x00000000
	.align		4
        /*001c*/ 	.word	0xfffffffc


//--------------------- .text.triton_per_fused_mul_sub_sum_3 --------------------------
	.section	.text.triton_per_fused_mul_sub_sum_3,"ax",@progbits
	.align	128
        .global         triton_per_fused_mul_sub_sum_3
        .type           triton_per_fused_mul_sub_sum_3,@function
        .size           triton_per_fused_mul_sub_sum_3,(.L_x_1 - triton_per_fused_mul_sub_sum_3)
        .other          triton_per_fused_mul_sub_sum_3,@"STO_CUDA_ENTRY STV_DEFAULT"
triton_per_fused_mul_sub_sum_3:
.text.triton_per_fused_mul_sub_sum_3:
[----:B------:R-:W0:Y:S02]  /*0000*/  LDC R1, c[0x0][0x28] ;  /* 0x00000a00ff017b82 */ /* 0x000e240000000800 */
[----:B------:R-:W1:Y:S01]  /*0010*/  S2R R0, SR_CTAID.X ;  /* 0x0000000000007919 */ /* 0x000e620000002500 */
[----:B------:R-:W2:Y:S01]  /*0020*/  LDC.64 R6, c[0x0][0x218] ;  /* 0x00008600ff067b82 */ /* 0x000ea20000000a00 */
[----:B------:R-:W-:Y:S01]  /*0030*/  ULDC.64 UR4, c[0x0][0x208] ;  /* 0x0000820000047ab9 */ /* 0x000fe20000000a00 */
[----:B------:R-:W3:Y:S06]  /*0040*/  S2R R12, SR_TID.X ;  /* 0x00000000000c7919 */ /* 0x000eec0000002100 */
[----:B------:R-:W4:Y:S08]  /*0050*/  LDC.64 R2, c[0x0][0x210] ;  /* 0x00008400ff027b82 */ /* 0x000f300000000a00 */
[----:B------:R-:W5:Y:S01]  /*0060*/  LDC.64 R4, c[0x0][0x220] ;  /* 0x00008800ff047b82 */ /* 0x000f620000000a00 */
[----:B-1----:R-:W-:-:S02]  /*0070*/  SHF.R.S32.HI R9, RZ, 0x1f, R0 ;  /* 0x0000001fff097819 */ /* 0x002fc40000011400 */
[----:B------:R-:W-:Y:S02]  /*0080*/  ISETP.GE.AND P0, PT, R0, 0x40, PT ;  /* 0x000000400000780c */ /* 0x000fe40003f06270 */
[CC--:B------:R-:W-:Y:S02]  /*0090*/  LEA.HI R8, R9.reuse, R0.reuse, RZ, 0x2 ;  /* 0x0000000009087211 */ /* 0x0c0fe400078f10ff */
[----:B------:R-:W-:Y:S02]  /*00a0*/  LEA.HI R11, R9, R0, RZ, 0x4 ;  /* 0x00000000090b7211 */ /* 0x000fe400078f20ff */
[----:B------:R-:W-:Y:S02]  /*00b0*/  SHF.R.S32.HI R9, RZ, 0x2, R8 ;  /* 0x00000002ff097819 */ /* 0x000fe40000011408 */
[----:B------:R-:W-:Y:S01]  /*00c0*/  LOP3.LUT R13, R8, 0xffffffc, RZ, 0xc0, !PT ;  /* 0x0ffffffc080d7812 */ /* 0x000fe200078ec0ff */
[----:B------:R-:W-:Y:S01]  /*00d0*/  IMAD.SHL.U32 R14, R11, 0x4, RZ ;  /* 0x000000040b0e7824 */ /* 0x000fe200078e00ff */
[----:B------:R-:W-:-:S02]  /*00e0*/  LEA.HI R10, R9, R9, RZ, 0x2 ;  /* 0x00000009090a7211 */ /* 0x000fc400078f10ff */
[----:B---3--:R-:W-:Y:S01]  /*00f0*/  LOP3.LUT R8, R12, 0xf, RZ, 0xc0, !PT ;  /* 0x0000000f0c087812 */ /* 0x008fe200078ec0ff */
[----:B------:R-:W-:Y:S01]  /*0100*/  IMAD.IADD R13, R0, 0x1, -R13 ;  /* 0x00000001000d7824 */ /* 0x000fe200078e0a0d */
[----:B------:R-:W-:Y:S02]  /*0110*/  LOP3.LUT R10, R10, 0xfffffffc, RZ, 0xc0, !PT ;  /* 0xfffffffc0a0a7812 */ /* 0x000fe400078ec0ff */
[----:B------:R-:W-:Y:S01]  /*0120*/  LOP3.LUT R14, R14, 0xffffffc0, RZ, 0xc0, !PT ;  /* 0xffffffc00e0e7812 */ /* 0x000fe200078ec0ff */
[----:B------:R-:W-:Y:S01]  /*0130*/  IMAD R13, R13, 0x10, R8 ;  /* 0x000000100d0d7824 */ /* 0x000fe200078e0208 */
[----:B------:R-:W-:Y:S01]  /*0140*/  LOP3.LUT R11, R11, 0xfffffff0, RZ, 0xc0, !PT ;  /* 0xfffffff00b0b7812 */ /* 0x000fe200078ec0ff */
[----:B------:R-:W-:Y:S02]  /*0150*/  IMAD.IADD R9, R9, 0x1, -R10 ;  /* 0x0000000109097824 */ /* 0x000fe400078e0a0a */
[----:B------:R-:W-:Y:S01]  /*0160*/  IMAD.MOV.U32 R10, RZ, RZ, RZ ;  /* 0x000000ffff0a7224 */ /* 0x000fe200078e00ff */
[----:B------:R-:W-:Y:S01]  /*0170*/  IADD3 R13, R14, R13, RZ ;  /* 0x0000000d0e0d7210 */ /* 0x000fe20007ffe0ff */
[----:B------:R-:W-:Y:S01]  /*0180*/  IMAD R9, R8, 0x4, R9 ;  /* 0x0000000408097824 */ /* 0x000fe200078e0209 */
[----:B------:R-:W-:-:S03]  /*0190*/  IADD3 R11, -R11, R0, RZ ;  /* 0x000000000b0b7210 */ /* 0x000fc60007ffe1ff */
[----:B------:R-:W-:Y:S02]  /*01a0*/  IMAD.IADD R9, R9, 0x1, R14 ;  /* 0x0000000109097824 */ /* 0x000fe400078e020e */
[----:B--2---:R-:W-:-:S04]  /*01b0*/  IMAD.WIDE R6, R13, 0x4, R6 ;  /* 0x000000040d067825 */ /* 0x004fc800078e0206 */
[----:B----4-:R-:W-:Y:S01]  /*01c0*/  IMAD.WIDE R2, R9, 0x4, R2 ;  /* 0x0000000409027825 */ /* 0x010fe200078e0202 */
[----:B------:R-:W-:Y:S01]  /*01d0*/  CS2R R8, SRZ ;  /* 0x0000000000087805 */ /* 0x000fe2000001ff00 */
[----:B------:R-:W2:Y:S02]  /*01e0*/  @!P0 LDG.E.EL R10, desc[UR4][R6.64] ;  /* 0x00000004060a8981 */ /* 0x000ea4000c2e1900 */
[----:B-----5:R-:W-:-:S03]  /*01f0*/  IMAD.WIDE R4, R11, 0x4, R4 ;  /* 0x000000040b047825 */ /* 0x020fc600078e0204 */
[----:B------:R-:W3:Y:S04]  /*0200*/  @!P0 LDG.E.EL R8, desc[UR4][R2.64] ;  /* 0x0000000402088981 */ /* 0x000ee8000c2e1900 */
[----:B------:R-:W4:Y:S01]  /*0210*/  @!P0 LDG.E.EL R9, desc[UR4][R4.64] ;  /* 0x0000000404098981 */ /* 0x000f22000c2e1900 */
[----:B--2---:R-:W-:Y:S02]  /*0220*/  SEL R10, R10, RZ, !P0 ;  /* 0x000000ff0a0a7207 */ /* 0x004fe40004000000 */
[----:B---3--:R-:W-:-:S03]  /*0230*/  SEL R8, R8, RZ, !P0 ;  /* 0x000000ff08087207 */ /* 0x008fc60004000000 */
[----:B----4-:R-:W-:-:S04]  /*0240*/  FADD R9, R10, -R9 ;  /* 0x800000090a097221 */ /* 0x010fc80000000000 */
[----:B------:R-:W-:-:S05]  /*0250*/  FMUL R9, R8, R9 ;  /* 0x0000000908097220 */ /* 0x000fca0000400000 */
[----:B------:R-:W-:Y:S02]  /*0260*/  FSEL R9, R9, RZ, !P0 ;  /* 0x000000ff09097208 */ /* 0x000fe40004000000 */
[----:B------:R-:W-:-:S03]  /*0270*/  LOP3.LUT P0, RZ, R12, 0x3f, RZ, 0xc0, !PT ;  /* 0x0000003f0cff7812 */ /* 0x000fc6000780c0ff */
[----:B------:R-:W1:Y:S01]  /*0280*/  SHFL.BFLY PT, R6, R9, 0x8, 0x1f ;  /* 0x0d001f0009067f89 */ /* 0x000e6200000e0000 */
[----:B------:R-:W-:Y:S01]  /*0290*/  ISETP.LT.AND P0, PT, R0, 0x40, !P0 ;  /* 0x000000400000780c */ /* 0x000fe20004701270 */
[----:B-1----:R-:W-:-:S05]  /*02a0*/  FADD R6, R9, R6 ;  /* 0x0000000609067221 */ /* 0x002fca0000000000 */
[----:B------:R-:W1:Y:S02]  /*02b0*/  SHFL.BFLY PT, R7, R6, 0x4, 0x1f ;  /* 0x0c801f0006077f89 */ /* 0x000e6400000e0000 */
[----:B-1----:R-:W-:-:S05]  /*02c0*/  FADD R7, R6, R7 ;  /* 0x0000000706077221 */ /* 0x002fca0000000000 */
[----:B------:R-:W1:Y:S02]  /*02d0*/  SHFL.BFLY PT, R2, R7, 0x2, 0x1f ;  /* 0x0c401f0007027f89 */ /* 0x000e6400000e0000 */
[----:B-1----:R-:W-:Y:S02]  /*02e0*/  FADD R4, R7, R2 ;  /* 0x0000000207047221 */ /* 0x002fe40000000000 */
[----:B------:R-:W1:Y:S03]  /*02f0*/  LDC.64 R2, c[0x0][0x228] ;  /* 0x00008a00ff027b82 */ /* 0x000e660000000a00 */
[----:B------:R-:W2:Y:S01]  /*0300*/  SHFL.BFLY PT, R5, R4, 0x1, 0x1f ;  /* 0x0c201f0004057f89 */ /* 0x000ea200000e0000 */
[----:B-1----:R-:W-:-:S04]  /*0310*/  IMAD.WIDE R2, R0, 0x4, R2 ;  /* 0x0000000400027825 */ /* 0x002fc800078e0202 */
[----:B--2---:R-:W-:Y:S01]  /*0320*/  FADD R5, R4, R5 ;  /* 0x0000000504057221 */ /* 0x004fe20000000000 */
[----:B------:R-:W-:Y:S06]  /*0330*/  @!P0 EXIT ;  /* 0x000000000000894d */ /* 0x000fec0003800000 */
[----:B------:R-:W-:Y:S01]  /*0340*/  STG.E desc[UR4][R2.64], R5 ;  /* 0x0000000502007986 */ /* 0x000fe2000c101904 */
[----:B------:R-:W-:Y:S05]  /*0350*/  EXIT ;  /* 0x000000000000794d */ /* 0x000fea0003800000 */
.L_x_0:
[----:B------:R-:W-:-:S00]  /*0360*/  BRA `(.L_x_0) ;  /* 0xfffffffc00fc7947 */ /* 0x000fc0000383ffff */
[----:B------:R-:W-:-:S00]  /*0370*/  NOP ;  /* 0x0000000000007918 */ /* 0x000fc00000000000 */
        /* <DEDUP_REMOVED lines=8> */
.L_x_1:


//--------------------- .nv.constant0.triton_per_fused_mul_sub_sum_3 --------------------------
	.section	.nv.constant0.triton_per_fused_mul_sub_sum_3,"a",@progbits
	.sectionflags	@""
	.align	4
.nv.constant0.triton_per_fused_mul_sub_sum_3:
	.zero		568
